	.headerflags	@"EF_CUDA_TEXMODE_UNIFIED EF_CUDA_64BIT_ADDRESS EF_CUDA_ACCELERATORS EF_CUDA_SM90 EF_CUDA_VIRTUAL_SM(EF_CUDA_SM90)"
	.elftype	@"ET_EXEC"


//--------------------- .nv.info                  --------------------------
	.section	.nv.info,"",@"SHT_CUDA_INFO"
	.align	4


	//----- nvinfo : EIATTR_REGCOUNT
	.align		4
        /*0000*/ 	.byte	0x04, 0x2f
        /*0002*/ 	.short	(.L_1 - .L_0)
	.align		4
.L_0:
        /*0004*/ 	.word	index@(triton_poi_fused__to_copy_add_arange_mul_47)
        /*0008*/ 	.word	0x00000009


	//----- nvinfo : EIATTR_MIN_STACK_SIZE
	.align		4
.L_1:
        /*000c*/ 	.byte	0x04, 0x12
        /*000e*/ 	.short	(.L_3 - .L_2)
	.align		4
.L_2:
        /*0010*/ 	.word	index@(triton_poi_fused__to_copy_add_arange_mul_47)
        /*0014*/ 	.word	0x00000000


	//----- nvinfo : EIATTR_FRAME_SIZE
	.align		4
.L_3:
        /*0018*/ 	.byte	0x04, 0x11
        /*001a*/ 	.short	(.L_5 - .L_4)
	.align		4
.L_4:
        /*001c*/ 	.word	index@(triton_poi_fused__to_copy_add_arange_mul_47)
        /*0020*/ 	.word	0x00000000


	//----- nvinfo : EIATTR_MIN_STACK_SIZE
	.align		4
.L_5:
        /*0024*/ 	.byte	0x04, 0x12
        /*0026*/ 	.short	(.L_7 - .L_6)
	.align		4
.L_6:
        /*0028*/ 	.word	index@(triton_poi_fused__to_copy_add_arange_mul_47)
        /*002c*/ 	.word	0x00000000
.L_7:


//--------------------- .nv.info.triton_poi_fused__to_copy_add_arange_mul_47 --------------------------
	.section	.nv.info.triton_poi_fused__to_copy_add_arange_mul_47,"",@"SHT_CUDA_INFO"
	.sectionflags	@""
	.align	4


	//----- nvinfo : EIATTR_CUDA_API_VERSION
	.align		4
        /*0000*/ 	.byte	0x04, 0x37
        /*0002*/ 	.short	(.L_9 - .L_8)
.L_8:
        /*0004*/ 	.word	0x0000007c


	//----- nvinfo : EIATTR_KPARAM_INFO
	.align		4
.L_9:
        /*0008*/ 	.byte	0x04, 0x17
        /*000a*/ 	.short	(.L_11 - .L_10)
.L_10:
        /*000c*/ 	.word	0x00000000
        /*0010*/ 	.short	0x0001
        /*0012*/ 	.short	0x0008
        /*0014*/ 	.byte	0x00, 0xf0, 0x11, 0x00


	//----- nvinfo : EIATTR_KPARAM_INFO
	.align		4
.L_11:
        /*0018*/ 	.byte	0x04, 0x17
        /*001a*/ 	.short	(.L_13 - .L_12)
.L_12:
        /*001c*/ 	.word	0x00000000
        /*0020*/ 	.short	0x0000
        /*0022*/ 	.short	0x0000
        /*0024*/ 	.byte	0x00, 0xf4, 0x21, 0x00


	//----- nvinfo : EIATTR_SPARSE_MMA_MASK
	.align		4
.L_13:
        /*0028*/ 	.byte	0x03, 0x50
        /*002a*/ 	.short	0x0000


	//----- nvinfo : EIATTR_MAXREG_COUNT
	.align		4
        /*002c*/ 	.byte	0x03, 0x1b
        /*002e*/ 	.short	0x00ff


	//----- nvinfo : EIATTR_EXIT_INSTR_OFFSETS
	.align		4
        /*0030*/ 	.byte	0x04, 0x1c
        /*0032*/ 	.short	(.L_15 - .L_14)


	//   ....[0]....
.L_14:
        /*0034*/ 	.word	0x000000d0


	//   ....[1]....
        /*0038*/ 	.word	0x00000100


	//----- nvinfo : EIATTR_REQNTID
	.align		4
.L_15:
        /*003c*/ 	.byte	0x04, 0x10
        /*003e*/ 	.short	(.L_17 - .L_16)
.L_16:
        /*0040*/ 	.word	0x00000020
        /*0044*/ 	.word	0x00000001
        /*0048*/ 	.word	0x00000001


	//----- nvinfo : EIATTR_CBANK_PARAM_SIZE
	.align		4
.L_17:
        /*004c*/ 	.byte	0x03, 0x19
        /*004e*/ 	.short	0x000c


	//----- nvinfo : EIATTR_PARAM_CBANK
	.align		4
        /*0050*/ 	.byte	0x04, 0x0a
        /*0052*/ 	.short	(.L_19 - .L_18)
	.align		4
.L_18:
        /*0054*/ 	.word	index@(.nv.constant0.triton_poi_fused__to_copy_add_arange_mul_47)
        /*0058*/ 	.short	0x0210
        /*005a*/ 	.short	0x000c


	//----- nvinfo : EIATTR_SW_WAR
	.align		4
.L_19:
        /*005c*/ 	.byte	0x04, 0x36
        /*005e*/ 	.short	(.L_21 - .L_20)
.L_20:
        /*0060*/ 	.word	0x00000008
.L_21:


//--------------------- .nv.callgraph             --------------------------
	.section	.nv.callgraph,"",@"SHT_CUDA_CALLGRAPH"
	.align	4
	.sectionentsize	8
	.align		4
        /*0000*/ 	.word	0x00000000
	.align		4
        /*0004*/ 	.word	0xffffffff
	.align		4
        /*0008*/ 	.word	0x00000000
	.align		4
        /*000c*/ 	.word	0xfffffffe
	.align		4
        /*0010*/ 	.word	0x00000000
	.align		4
        /*0014*/ 	.word	0xfffffffd
	.align		4
        /*0018*/ 	.word	0x00000000
	.align		4
        /*001c*/ 	.word	0xfffffffc


//--------------------- .text.triton_poi_fused__to_copy_add_arange_mul_47 --------------------------
	.section	.text.triton_poi_fused__to_copy_add_arange_mul_47,"ax",@progbits
	.align	128
        .global         triton_poi_fused__to_copy_add_arange_mul_47
        .type           triton_poi_fused__to_copy_add_arange_mul_47,@function
        .size           triton_poi_fused__to_copy_add_arange_mul_47,(.L_x_1 - triton_poi_fused__to_copy_add_arange_mul_47)
        .other          triton_poi_fused__to_copy_add_arange_mul_47,@"STO_CUDA_ENTRY STV_DEFAULT"
triton_poi_fused__to_copy_add_arange_mul_47:
.text.triton_poi_fused__to_copy_add_arange_mul_47:
[----:B------:R-:W0:Y:S02]  /*0000*/  LDC R1, c[0x0][0x28] ;  /* 0x00000a00ff017b82 */ /* 0x000e240000000800 */
[----:B------:R-:W1:Y:S01]  /*0010*/  S2R R6, SR_TID.X ;  /* 0x0000000000067919 */ /* 0x000e620000002100 */
[----:B------:R-:W2:Y:S01]  /*0020*/  LDC.64 R2, c[0x0][0x210] ;  /* 0x00008400ff027b82 */ /* 0x000ea20000000a00 */
[----:B------:R-:W3:Y:S01]  /*0030*/  S2R R5, SR_CTAID.X ;  /* 0x0000000000057919 */ /* 0x000ee20000002500 */
[C---:B-1----:R-:W-:Y:S02]  /*0040*/  LOP3.LUT R0, R6.reuse, 0x7, RZ, 0xc0, !PT ;  /* 0x0000000706007812 */ /* 0x042fe400078ec0ff */
[----:B------:R-:W-:-:S03]  /*0050*/  LOP3.LUT P0, RZ, R6, 0x18, RZ, 0xc0, !PT ;  /* 0x0000001806ff7812 */ /* 0x000fc6000780c0ff */
[----:B---3--:R-:W-:-:S04]  /*0060*/  IMAD R5, R5, 0x8, R0 ;  /* 0x0000000805057824 */ /* 0x008fc800078e0200 */
[C---:B--2---:R-:W-:Y:S01]  /*0070*/  IMAD.WIDE R2, R5.reuse, 0x8, R2 ;  /* 0x0000000805027825 */ /* 0x044fe200078e0202 */
[----:B------:R-:W-:Y:S02]  /*0080*/  I2FP.F32.S32 R0, R5 ;  /* 0x0000000500007245 */ /* 0x000fe40000201400 */
[----:B------:R-:W-:-:S03]  /*0090*/  ISETP.LT.AND P0, PT, R5, 0x8, !P0 ;  /* 0x000000080500780c */ /* 0x000fc60004701270 */
[----:B------:R-:W-:-:S04]  /*00a0*/  FMUL R0, R0, 0.5 ;  /* 0x3f00000000007820 */ /* 0x000fc80000400000 */
[----:B------:R-:W1:Y:S02]  /*00b0*/  F2I.TRUNC.NTZ R4, R0 ;  /* 0x0000000000047305 */ /* 0x000e64000020f100 */
[----:B-1----:R-:W-:-:S04]  /*00c0*/  SHF.R.S32.HI R5, RZ, 0x1f, R4 ;  /* 0x0000001fff057819 */ /* 0x002fc80000011404 */
[----:B------:R-:W-:Y:S05]  /*00d0*/  @!P0 EXIT ;  /* 0x000000000000894d */ /* 0x000fea0003800000 */
[----:B------:R-:W-:Y:S02]  /*00e0*/  ULDC.64 UR4, c[0x0][0x208] ;  /* 0x0000820000047ab9 */ /* 0x000fe40000000a00 */
[----:B------:R-:W-:Y:S01]  /*00f0*/  STG.E.64 desc[UR4][R2.64], R4 ;  /* 0x0000000402007986 */ /* 0x000fe2000c101b04 */
[----:B------:R-:W-:Y:S05]  /*0100*/  EXIT ;  /* 0x000000000000794d */ /* 0x000fea0003800000 */
.L_x_0:
[----:B------:R-:W-:-:S00]  /*0110*/  BRA `(.L_x_0) ;  /* 0xfffffffc00fc7947 */ /* 0x000fc0000383ffff */
[----:B------:R-:W-:-:S00]  /*0120*/  NOP ;  /* 0x0000000000007918 */ /* 0x000fc00000000000 */
        /* <DEDUP_REMOVED lines=13> */
.L_x_1:


//--------------------- .nv.constant0.triton_poi_fused__to_copy_add_arange_mul_47 --------------------------
	.section	.nv.constant0.triton_poi_fused__to_copy_add_arange_mul_47,"a",@progbits
	.sectionflags	@""
	.align	4
.nv.constant0.triton_poi_fused__to_copy_add_arange_mul_47:
	.zero		540
